.version 7.0
.target sm_50 // enough for my Titan X
.address_size 64

.visible .entry reductionBoolWarp (
    .param .u64 ptrIn,
    .param .u64 ptrOut,
    .param .f32 threshold,
    .param .u64 numColumns
) {
    .reg .pred %p0;

    // Arguments
    .reg .u64 %ptrIn;
    .reg .u64 %ptrOut;
    .reg .f32 %threshold;
    .reg .u64 %numColumns;

    .reg .u64 %i;
    .reg .u32 %accumulation;
    .reg .u32 %commResult;
    .reg .u64 %tmp0;
    .reg .f32 %ftmp;

    // Load arguments.
    ld.param.u64 %ptrIn, [ptrIn];
    ld.param.u64 %ptrOut, [ptrOut];
    ld.param.f32 %threshold, [threshold];
    ld.param.u64 %numColumns, [numColumns];

    cvt.u64.u32 %tmp0, %ctaid.x;
    add.u64 %ptrOut, %ptrOut, %tmp0;
    shl.b64 %tmp0, %tmp0, 2;
    mul.lo.u64 %tmp0, %tmp0, %numColumns;
    add.u64 %ptrIn, %ptrIn, %tmp0;
    cvt.u64.u32 %tmp0, %tid.x;
    shl.b64 %tmp0, %tmp0, 2; // offset by 4*tid.x
    add.u64 %ptrIn, %ptrIn, %tmp0;

    mov.u64 %i, 0;
    mov.u32 %accumulation, 0;

loop_start:
    ld.global.f32 %ftmp, [%ptrIn];
    setp.lt.f32 %p0, %ftmp, %threshold;
    @%p0 mov.u32 %accumulation, 1;
    add.u64 %ptrIn, %ptrIn, 128; // stride of 32 floats = 128 bytes
    add.u64 %i, %i, 32;
    setp.lt.u64 %p0, %i, %numColumns;
    @%p0 bra loop_start;
loop_end:

    // Synchronize across all ranks using a hypercube.
    // https://en.wikipedia.org/wiki/Hypercube_(communication_pattern)
    shfl.sync.bfly.b32 %commResult, %accumulation, 1, 0x1f, 0xffffffff;
    or.b32 %accumulation, %accumulation, %commResult;
    shfl.sync.bfly.b32 %commResult, %accumulation, 2, 0x1f, 0xffffffff;
    or.b32 %accumulation, %accumulation, %commResult;
    shfl.sync.bfly.b32 %commResult, %accumulation, 4, 0x1f, 0xffffffff;
    or.b32 %accumulation, %accumulation, %commResult;
    shfl.sync.bfly.b32 %commResult, %accumulation, 8, 0x1f, 0xffffffff;
    or.b32 %accumulation, %accumulation, %commResult;
    shfl.sync.bfly.b32 %commResult, %accumulation, 16, 0x1f, 0xffffffff;
    or.b32 %accumulation, %accumulation, %commResult;

    // Only rank 0 will store the results.
    mov.u32 %commResult, %tid.x;
    setp.eq.u32 %p0, %commResult, 0;
    @%p0 st.global.u8 [%ptrOut], %accumulation;

    ret;
}


// ===== COMPILED SASS (sm_100) =====

	.target	sm_100

	.elftype	@"ET_EXEC"


//--------------------- .note.nv.tkinfo           --------------------------
	.section	.note.nv.tkinfo,"",@"SHT_NOTE"
	.sectionflags	@"SHF_NOTE_NV_TKINFO"
	.tkinfo
        /*0018*/ 	.word	0x00000002
        /*0030*/ 	.string	""
        /*0030*/ 	.string	"ptxas"
        /*0030*/ 	.string	"Cuda compilation tools, release 13.0, V13.0.88"
        /*0030*/ 	.string	"Build cuda_13.0.r13.0/compiler.36424714_0"
        /*0030*/ 	.string	"-arch sm_100 "



//--------------------- .note.nv.cuinfo           --------------------------
	.section	.note.nv.cuinfo,"",@"SHT_NOTE"
	.sectionflags	@"SHF_NOTE_NV_CUINFO"
        /*0018*/ 	.short	0x0002
        /*001a*/ 	.short	0x0032
        /*001c*/ 	.short	0x0082
	.zero		2


//--------------------- .nv.info                  --------------------------
	.section	.nv.info,"",@"SHT_CUDA_INFO"
	.align	4


	//----- nvinfo : EIATTR_REGCOUNT
	.align		4
        /*0000*/ 	.byte	0x04, 0x2f
        /*0002*/ 	.short	(.L_1 - .L_0)
	.align		4
.L_0:
        /*0004*/ 	.word	index@(reductionBoolWarp)
        /*0008*/ 	.word	0x0000000d


	//----- nvinfo : EIATTR_FRAME_SIZE
	.align		4
.L_1:
        /*000c*/ 	.byte	0x04, 0x11
        /*000e*/ 	.short	(.L_3 - .L_2)
	.align		4
.L_2:
        /*0010*/ 	.word	index@(reductionBoolWarp)
        /*0014*/ 	.word	0x00000000


	//----- nvinfo : EIATTR_MIN_STACK_SIZE
	.align		4
.L_3:
        /*0018*/ 	.byte	0x04, 0x12
        /*001a*/ 	.short	(.L_5 - .L_4)
	.align		4
.L_4:
        /*001c*/ 	.word	index@(reductionBoolWarp)
        /*0020*/ 	.word	0x00000000
.L_5:


//--------------------- .nv.compat                --------------------------
	.section	.nv.compat,"",@"SHT_CUDA_COMPAT_INFO"
	.align	4
        /*0000*/ 	.byte	0x02, 0x09, 0x00, 0x00, 0x02, 0x02, 0x01, 0x00, 0x02, 0x05, 0x05, 0x00, 0x03, 0x07, 0x01, 0x01
        /*0010*/ 	.byte	0x02, 0x03, 0x00, 0x00, 0x02, 0x06, 0x01, 0x00, 0x04, 0x0b, 0x08, 0x00, 0x09, 0x00, 0x00, 0x00
        /*0020*/ 	.byte	0x00, 0x00, 0x00, 0x00


//--------------------- .nv.info.reductionBoolWarp --------------------------
	.section	.nv.info.reductionBoolWarp,"",@"SHT_CUDA_INFO"
	.sectionflags	@""
	.align	4


	//----- nvinfo : EIATTR_CUDA_API_VERSION
	.align		4
        /*0000*/ 	.byte	0x04, 0x37
        /*0002*/ 	.short	(.L_7 - .L_6)
.L_6:
        /*0004*/ 	.word	0x00000082


	//----- nvinfo : EIATTR_KPARAM_INFO
	.align		4
.L_7:
        /*0008*/ 	.byte	0x04, 0x17
        /*000a*/ 	.short	(.L_9 - .L_8)
.L_8:
        /*000c*/ 	.word	0x00000000
        /*0010*/ 	.short	0x0003
        /*0012*/ 	.short	0x0018
        /*0014*/ 	.byte	0x00, 0xf0, 0x21, 0x00


	//----- nvinfo : EIATTR_KPARAM_INFO
	.align		4
.L_9:
        /*0018*/ 	.byte	0x04, 0x17
        /*001a*/ 	.short	(.L_11 - .L_10)
.L_10:
        /*001c*/ 	.word	0x00000000
        /*0020*/ 	.short	0x0002
        /*0022*/ 	.short	0x0010
        /*0024*/ 	.byte	0x00, 0xf0, 0x11, 0x00


	//----- nvinfo : EIATTR_KPARAM_INFO
	.align		4
.L_11:
        /*0028*/ 	.byte	0x04, 0x17
        /*002a*/ 	.short	(.L_13 - .L_12)
.L_12:
        /*002c*/ 	.word	0x00000000
        /*0030*/ 	.short	0x0001
        /*0032*/ 	.short	0x0008
        /*0034*/ 	.byte	0x00, 0xf0, 0x21, 0x00


	//----- nvinfo : EIATTR_KPARAM_INFO
	.align		4
.L_13:
        /*0038*/ 	.byte	0x04, 0x17
        /*003a*/ 	.short	(.L_15 - .L_14)
.L_14:
        /*003c*/ 	.word	0x00000000
        /*0040*/ 	.short	0x0000
        /*0042*/ 	.short	0x0000
        /*0044*/ 	.byte	0x00, 0xf0, 0x21, 0x00


	//----- nvinfo : EIATTR_SPARSE_MMA_MASK
	.align		4
.L_15:
        /*0048*/ 	.byte	0x03, 0x50
        /*004a*/ 	.short	0x0000


	//----- nvinfo : EIATTR_MAXREG_COUNT
	.align		4
        /*004c*/ 	.byte	0x03, 0x1b
        /*004e*/ 	.short	0x00ff


	//----- nvinfo : EIATTR_MERCURY_ISA_VERSION
	.align		4
        /*0050*/ 	.byte	0x03, 0x5f
        /*0052*/ 	.short	0x0101


	//----- nvinfo : EIATTR_COOP_GROUP_MASK_REGIDS
	.align		4
        /*0054*/ 	.byte	0x04, 0x29
        /*0056*/ 	.short	(.L_17 - .L_16)


	//   ....[0]....
.L_16:
        /*0058*/ 	.word	0xffffffff


	//   ....[1]....
        /*005c*/ 	.word	0xffffffff


	//   ....[2]....
        /*0060*/ 	.word	0xffffffff


	//   ....[3]....
        /*0064*/ 	.word	0xffffffff


	//   ....[4]....
        /*0068*/ 	.word	0xffffffff


	//----- nvinfo : EIATTR_COOP_GROUP_INSTR_OFFSETS
	.align		4
.L_17:
        /*006c*/ 	.byte	0x04, 0x28
        /*006e*/ 	.short	(.L_19 - .L_18)


	//   ....[0]....
.L_18:
        /*0070*/ 	.word	0x00000580


	//   ....[1]....
        /*0074*/ 	.word	0x000005a0


	//   ....[2]....
        /*0078*/ 	.word	0x000005c0


	//   ....[3]....
        /*007c*/ 	.word	0x000005f0


	//   ....[4]....
        /*0080*/ 	.word	0x00000610


	//----- nvinfo : EIATTR_VRC_CTA_INIT_COUNT
	.align		4
.L_19:
        /*0084*/ 	.byte	0x02, 0x4a
	.zero		1
	.zero		1


	//----- nvinfo : EIATTR_EXIT_INSTR_OFFSETS
	.align		4
        /*0088*/ 	.byte	0x04, 0x1c
        /*008a*/ 	.short	(.L_21 - .L_20)


	//   ....[0]....
.L_20:
        /*008c*/ 	.word	0x00000620


	//   ....[1]....
        /*0090*/ 	.word	0x00000670


	//----- nvinfo : EIATTR_CBANK_PARAM_SIZE
	.align		4
.L_21:
        /*0094*/ 	.byte	0x03, 0x19
        /*0096*/ 	.short	0x0020


	//----- nvinfo : EIATTR_PARAM_CBANK
	.align		4
        /*0098*/ 	.byte	0x04, 0x0a
        /*009a*/ 	.short	(.L_23 - .L_22)
	.align		4
.L_22:
        /*009c*/ 	.word	index@(.nv.constant0.reductionBoolWarp)
        /*00a0*/ 	.short	0x0380
        /*00a2*/ 	.short	0x0020


	//----- nvinfo : EIATTR_SW_WAR
	.align		4
.L_23:
        /*00a4*/ 	.byte	0x04, 0x36
        /*00a6*/ 	.short	(.L_25 - .L_24)
.L_24:
        /*00a8*/ 	.word	0x00000008
.L_25:


//--------------------- .nv.callgraph             --------------------------
	.section	.nv.callgraph,"",@"SHT_CUDA_CALLGRAPH"
	.align	4
	.sectionentsize	8
	.align		4
        /*0000*/ 	.word	0x00000000
	.align		4
        /*0004*/ 	.word	0xffffffff
	.align		4
        /*0008*/ 	.word	0x00000000
	.align		4
        /*000c*/ 	.word	0xfffffffe
	.align		4
        /*0010*/ 	.word	0x00000000
	.align		4
        /*0014*/ 	.word	0xfffffffd
	.align		4
        /*0018*/ 	.word	0x00000000
	.align		4
        /*001c*/ 	.word	0xfffffffc


//--------------------- .text.reductionBoolWarp   --------------------------
	.section	.text.reductionBoolWarp,"ax",@progbits
	.align	128
        .global         reductionBoolWarp
        .type           reductionBoolWarp,@function
        .size           reductionBoolWarp,(.L_x_3 - reductionBoolWarp)
        .other          reductionBoolWarp,@"STO_CUDA_ENTRY STV_DEFAULT"
reductionBoolWarp:
.text.reductionBoolWarp:
[----:B------:R-:W-:Y:S08]  /*0000*/  LDC R1, c[0x0][0x37c] ;  /* 0x0000df00ff017b82 */ /* 0x000ff00000000800 */
[----:B------:R-:W0:Y:S01]  /*0010*/  S2UR UR6, SR_CTAID.X ;  /* 0x00000000000679c3 */ /* 0x000e220000002500 */
[----:B------:R-:W1:Y:S01]  /*0020*/  S2R R8, SR_TID.X ;  /* 0x0000000000087919 */ /* 0x000e620000002100 */
[----:B------:R-:W2:Y:S01]  /*0030*/  LDCU.64 UR12, c[0x0][0x398] ;  /* 0x00007300ff0c77ac */ /* 0x000ea20008000a00 */
[----:B------:R-:W3:Y:S01]  /*0040*/  LDCU.64 UR4, c[0x0][0x380] ;  /* 0x00007000ff0477ac */ /* 0x000ee20008000a00 */
[----:B------:R-:W4:Y:S01]  /*0050*/  LDCU.64 UR10, c[0x0][0x358] ;  /* 0x00006b00ff0a77ac */ /* 0x000f220008000a00 */
[----:B--2---:R-:W-:Y:S01]  /*0060*/  IMAD.U32 R0, RZ, RZ, UR13 ;  /* 0x0000000dff007e24 */ /* 0x004fe2000f8e00ff */
[----:B------:R-:W-:Y:S01]  /*0070*/  ISETP.LT.U32.AND P0, PT, RZ, UR12, PT ;  /* 0x0000000cff007c0c */ /* 0x000fe2000bf01070 */
[----:B0-----:R-:W-:-:S03]  /*0080*/  USHF.R.U32.HI UR8, URZ, 0x1e, UR6 ;  /* 0x0000001eff087899 */ /* 0x001fc60008011606 */
[----:B------:R-:W-:Y:S01]  /*0090*/  ISETP.GT.U32.AND.EX P0, PT, R0, RZ, PT, P0 ;  /* 0x000000ff0000720c */ /* 0x000fe20003f04100 */
[----:B------:R-:W-:Y:S02]  /*00a0*/  USHF.L.U32 UR7, UR6, 0x2, URZ ;  /* 0x0000000206077899 */ /* 0x000fe400080006ff */
[----:B------:R-:W-:Y:S02]  /*00b0*/  UIMAD UR8, UR8, UR12, URZ ;  /* 0x0000000c080872a4 */ /* 0x000fe4000f8e02ff */
[----:B---3--:R-:W-:Y:S02]  /*00c0*/  UIMAD.WIDE.U32 UR4, UR7, UR12, UR4 ;  /* 0x0000000c070472a5 */ /* 0x008fe4000f8e0004 */
[----:B------:R-:W-:-:S04]  /*00d0*/  UIMAD UR8, UR7, UR13, UR8 ;  /* 0x0000000d070872a4 */ /* 0x000fc8000f8e0208 */
[----:B------:R-:W-:Y:S01]  /*00e0*/  UIADD3 UR5, UPT, UPT, UR5, UR8, URZ ;  /* 0x0000000805057290 */ /* 0x000fe2000fffe0ff */
[C---:B-1----:R-:W-:Y:S01]  /*00f0*/  LEA R10, P1, R8.reuse, UR4, 0x2 ;  /* 0x00000004080a7c11 */ /* 0x042fe2000f8210ff */
[----:B------:R-:W0:Y:S04]  /*0100*/  @!P0 LDC R5, c[0x0][0x390] ;  /* 0x0000e400ff058b82 */ /* 0x000e280000000800 */
[----:B------:R-:W-:Y:S01]  /*0110*/  LEA.HI.X R3, R8, UR5, RZ, 0x2, P1 ;  /* 0x0000000508037c11 */ /* 0x000fe200088f14ff */
[----:B------:R-:W-:Y:S02]  /*0120*/  @!P0 IMAD.MOV.U32 R2, RZ, RZ, R10 ;  /* 0x000000ffff028224 */ /* 0x000fe400078e000a */
[----:B------:R-:W-:Y:S02]  /*0130*/  IMAD.MOV.U32 R7, RZ, RZ, RZ ;  /* 0x000000ffff077224 */ /* 0x000fe400078e00ff */
[----:B------:R-:W1:Y:S01]  /*0140*/  LDCU.64 UR4, c[0x0][0x388] ;  /* 0x00007100ff0477ac */ /* 0x000e620008000a00 */
[----:B----4-:R2:W0:Y:S01]  /*0150*/  @!P0 LDG.E R0, desc[UR10][R2.64] ;  /* 0x0000000a02008981 */ /* 0x010422000c1e1900 */
[----:B------:R-:W-:-:S02]  /*0160*/  @!P0 IMAD.MOV.U32 R7, RZ, RZ, 0x20 ;  /* 0x00000020ff078424 */ /* 0x000fc400078e00ff */
[----:B------:R-:W-:-:S03]  /*0170*/  IMAD.MOV.U32 R9, RZ, RZ, RZ ;  /* 0x000000ffff097224 */ /* 0x000fc600078e00ff */
[C---:B------:R-:W-:Y:S02]  /*0180*/  IADD3 R4, P3, PT, -R7.reuse, UR12, RZ ;  /* 0x0000000c07047c10 */ /* 0x040fe4000ff7e1ff */
[----:B------:R-:W-:Y:S02]  /*0190*/  ISETP.GE.U32.AND P1, PT, R7, UR12, PT ;  /* 0x0000000c07007c0c */ /* 0x000fe4000bf26070 */
[----:B------:R-:W-:Y:S02]  /*01a0*/  ISETP.LE.U32.AND P2, PT, R4, 0x60, PT ;  /* 0x000000600400780c */ /* 0x000fe40003f43070 */
[C---:B------:R-:W-:Y:S02]  /*01b0*/  ISETP.GE.U32.AND.EX P1, PT, R9.reuse, UR13, PT, P1 ;  /* 0x0000000d09007c0c */ /* 0x040fe4000bf26110 */
[----:B------:R-:W-:Y:S02]  /*01c0*/  IADD3.X R4, PT, PT, ~R9, UR13, RZ, P3, !PT ;  /* 0x0000000d09047c10 */ /* 0x000fe40009ffe5ff */
[----:B------:R-:W-:Y:S01]  /*01d0*/  @!P0 IADD3 R10, P3, PT, R10, 0x80, RZ ;  /* 0x000000800a0a8810 */ /* 0x000fe20007f7e0ff */
[----:B-1----:R-:W-:Y:S01]  /*01e0*/  UIADD3 UR6, UP0, UPT, UR6, UR4, URZ ;  /* 0x0000000406067290 */ /* 0x002fe2000ff1e0ff */
[----:B------:R-:W-:-:S03]  /*01f0*/  ISETP.LE.U32.OR.EX P1, PT, R4, RZ, P1, P2 ;  /* 0x000000ff0400720c */ /* 0x000fc60000f23520 */
[----:B------:R-:W-:Y:S01]  /*0200*/  UIADD3.X UR4, UPT, UPT, URZ, UR5, URZ, UP0, !UPT ;  /* 0x00000005ff047290 */ /* 0x000fe200087fe4ff */
[----:B--2---:R-:W-:Y:S01]  /*0210*/  @!P0 IMAD.X R3, RZ, RZ, R3, P3 ;  /* 0x000000ffff038224 */ /* 0x004fe200018e0603 */
[----:B0-----:R-:W-:Y:S01]  /*0220*/  @!P0 FSETP.GEU.AND P2, PT, R0, R5, PT ;  /* 0x000000050000820b */ /* 0x001fe20003f4e000 */
[----:B------:R-:W-:-:S05]  /*0230*/  IMAD.MOV.U32 R0, RZ, RZ, RZ ;  /* 0x000000ffff007224 */ /* 0x000fca00078e00ff */
[----:B------:R-:W-:Y:S02]  /*0240*/  @!P0 SEL R0, R0, 0x1, P2 ;  /* 0x0000000100008807 */ /* 0x000fe40001000000 */
[----:B------:R-:W-:Y:S05]  /*0250*/  @P1 BRA `(.L_x_0) ;  /* 0x0000000000601947 */ /* 0x000fea0003800000 */
[----:B------:R-:W-:Y:S01]  /*0260*/  UIADD3 UR5, UP0, UPT, UR12, -0x60, URZ ;  /* 0xffffffa00c057890 */ /* 0x000fe2000ff1e0ff */
[----:B------:R-:W-:Y:S01]  /*0270*/  PLOP3.LUT P0, PT, PT, PT, PT, 0x8, 0x80 ;  /* 0x000000000080781c */ /* 0x000fe20003f0e170 */
[----:B------:R-:W0:Y:S02]  /*0280*/  LDCU UR8, c[0x0][0x390] ;  /* 0x00007200ff0877ac */ /* 0x000e240008000800 */
[----:B------:R-:W-:-:S12]  /*0290*/  UIADD3.X UR7, UPT, UPT, UR13, -0x1, URZ, UP0, !UPT ;  /* 0xffffffff0d077890 */ /* 0x000fd800087fe4ff */
.L_x_1:
[----:B------:R-:W-:-:S05]  /*02a0*/  IMAD.MOV.U32 R2, RZ, RZ, R10 ;  /* 0x000000ffff027224 */ /* 0x000fca00078e000a */
[----:B------:R-:W0:Y:S04]  /*02b0*/  LDG.E R10, desc[UR10][R2.64] ;  /* 0x0000000a020a7981 */ /* 0x000e28000c1e1900 */
[----:B------:R-:W2:Y:S04]  /*02c0*/  LDG.E R4, desc[UR10][R2.64+0x80] ;  /* 0x0000800a02047981 */ /* 0x000ea8000c1e1900 */
[----:B------:R-:W3:Y:S04]  /*02d0*/  LDG.E R5, desc[UR10][R2.64+0x100] ;  /* 0x0001000a02057981 */ /* 0x000ee8000c1e1900 */
[----:B------:R-:W4:Y:S01]  /*02e0*/  LDG.E R6, desc[UR10][R2.64+0x180] ;  /* 0x0001800a02067981 */ /* 0x000f22000c1e1900 */
[----:B------:R-:W-:-:S05]  /*02f0*/  IADD3 R7, P2, PT, R7, 0x80, RZ ;  /* 0x0000008007077810 */ /* 0x000fca0007f5e0ff */
[----:B------:R-:W-:Y:S01]  /*0300*/  IMAD.X R9, RZ, RZ, R9, P2 ;  /* 0x000000ffff097224 */ /* 0x000fe200010e0609 */
[----:B0-----:R-:W-:-:S04]  /*0310*/  FSETP.GEU.AND P1, PT, R10, UR8, PT ;  /* 0x000000080a007c0b */ /* 0x001fc8000bf2e000 */
[----:B------:R-:W-:Y:S02]  /*0320*/  SEL R0, R0, 0x1, P1 ;  /* 0x0000000100007807 */ /* 0x000fe40000800000 */
[----:B------:R-:W-:Y:S02]  /*0330*/  ISETP.GE.U32.AND P1, PT, R7, UR5, PT ;  /* 0x0000000507007c0c */ /* 0x000fe4000bf26070 */
[----:B--2---:R-:W-:Y:S02]  /*0340*/  FSETP.GEU.AND P3, PT, R4, UR8, PT ;  /* 0x0000000804007c0b */ /* 0x004fe4000bf6e000 */
[----:B------:R-:W-:Y:S02]  /*0350*/  ISETP.GE.U32.AND.EX P1, PT, R9, UR7, PT, P1 ;  /* 0x0000000709007c0c */ /* 0x000fe4000bf26110 */
[----:B---3--:R-:W-:Y:S02]  /*0360*/  FSETP.GEU.AND P4, PT, R5, UR8, PT ;  /* 0x0000000805007c0b */ /* 0x008fe4000bf8e000 */
[----:B------:R-:W-:-:S02]  /*0370*/  SEL R0, R0, 0x1, P3 ;  /* 0x0000000100007807 */ /* 0x000fc40001800000 */
[----:B------:R-:W-:Y:S02]  /*0380*/  IADD3 R10, P3, PT, R2, 0x200, RZ ;  /* 0x00000200020a7810 */ /* 0x000fe40007f7e0ff */
[----:B----4-:R-:W-:Y:S02]  /*0390*/  FSETP.GEU.AND P2, PT, R6, UR8, PT ;  /* 0x0000000806007c0b */ /* 0x010fe4000bf4e000 */
[----:B------:R-:W-:Y:S01]  /*03a0*/  SEL R0, R0, 0x1, P4 ;  /* 0x0000000100007807 */ /* 0x000fe20002000000 */
[----:B------:R-:W-:-:S03]  /*03b0*/  IMAD.X R3, RZ, RZ, R3, P3 ;  /* 0x000000ffff037224 */ /* 0x000fc600018e0603 */
[----:B------:R-:W-:Y:S01]  /*03c0*/  SEL R0, R0, 0x1, P2 ;  /* 0x0000000100007807 */ /* 0x000fe20001000000 */
[----:B------:R-:W-:Y:S06]  /*03d0*/  @!P1 BRA `(.L_x_1) ;  /* 0xfffffffc00b09947 */ /* 0x000fec000383ffff */
.L_x_0:
[C---:B------:R-:W-:Y:S02]  /*03e0*/  IADD3 R2, P3, PT, -R7.reuse, UR12, RZ ;  /* 0x0000000c07027c10 */ /* 0x040fe4000ff7e1ff */
[----:B------:R-:W-:Y:S02]  /*03f0*/  ISETP.GE.U32.AND P2, PT, R7, UR12, PT ;  /* 0x0000000c07007c0c */ /* 0x000fe4000bf46070 */
[----:B------:R-:W-:Y:S02]  /*0400*/  ISETP.LE.U32.AND P1, PT, R2, 0x20, PT ;  /* 0x000000200200780c */ /* 0x000fe40003f23070 */
[C---:B------:R-:W-:Y:S02]  /*0410*/  ISETP.GE.U32.AND.EX P2, PT, R9.reuse, UR13, PT, P2 ;  /* 0x0000000d09007c0c */ /* 0x040fe4000bf46120 */
[----:B------:R-:W-:-:S04]  /*0420*/  IADD3.X R2, PT, PT, ~R9, UR13, RZ, P3, !PT ;  /* 0x0000000d09027c10 */ /* 0x000fc80009ffe5ff */
[----:B------:R-:W-:-:S13]  /*0430*/  ISETP.LE.U32.OR.EX P1, PT, R2, RZ, P2, P1 ;  /* 0x000000ff0200720c */ /* 0x000fda0001723510 */
[----:B------:R-:W-:Y:S01]  /*0440*/  @!P1 IADD3 R7, P3, PT, R7, 0x40, RZ ;  /* 0x0000004007079810 */ /* 0x000fe20007f7e0ff */
[----:B------:R-:W-:Y:S01]  /*0450*/  @!P1 IMAD.MOV.U32 R2, RZ, RZ, R10 ;  /* 0x000000ffff029224 */ /* 0x000fe200078e000a */
[----:B------:R-:W-:Y:S02]  /*0460*/  @!P1 PLOP3.LUT P0, PT, PT, PT, PT, 0x8, 0x80 ;  /* 0x000000000080981c */ /* 0x000fe40003f0e170 */
[----:B------:R-:W-:Y:S01]  /*0470*/  ISETP.LT.U32.AND P2, PT, R7, UR12, PT ;  /* 0x0000000c07007c0c */ /* 0x000fe2000bf41070 */
[----:B------:R-:W-:Y:S01]  /*0480*/  @!P1 IMAD.X R9, RZ, RZ, R9, P3 ;  /* 0x000000ffff099224 */ /* 0x000fe200018e0609 */
[----:B------:R-:W2:Y:S01]  /*0490*/  @!P1 LDG.E R5, desc[UR10][R2.64] ;  /* 0x0000000a02059981 */ /* 0x000ea2000c1e1900 */
[----:B------:R-:W2:Y:S03]  /*04a0*/  @!P1 LDC R7, c[0x0][0x390] ;  /* 0x0000e400ff079b82 */ /* 0x000ea60000000800 */
[----:B------:R-:W-:Y:S01]  /*04b0*/  ISETP.LT.U32.OR.EX P0, PT, R9, UR13, P0, P2 ;  /* 0x0000000d09007c0c */ /* 0x000fe20008701520 */
[----:B------:R0:W3:Y:S01]  /*04c0*/  @!P1 LDG.E R6, desc[UR10][R2.64+0x80] ;  /* 0x0000800a02069981 */ /* 0x0000e2000c1e1900 */
[----:B------:R-:W-:-:S05]  /*04d0*/  @!P1 IADD3 R10, P2, PT, R10, 0x100, RZ ;  /* 0x000001000a0a9810 */ /* 0x000fca0007f5e0ff */
[----:B0-----:R-:W-:Y:S02]  /*04e0*/  @!P1 IMAD.X R3, RZ, RZ, R3, P2 ;  /* 0x000000ffff039224 */ /* 0x001fe400010e0603 */
[----:B------:R-:W-:-:S04]  /*04f0*/  IMAD.MOV.U32 R2, RZ, RZ, R10 ;  /* 0x000000ffff027224 */ /* 0x000fc800078e000a */
[----:B------:R-:W0:Y:S01]  /*0500*/  @P0 LDC R9, c[0x0][0x390] ;  /* 0x0000e400ff090b82 */ /* 0x000e220000000800 */
[----:B------:R-:W0:Y:S01]  /*0510*/  @P0 LDG.E R4, desc[UR10][R2.64] ;  /* 0x0000000a02040981 */ /* 0x000e22000c1e1900 */
[----:B--2---:R-:W-:-:S04]  /*0520*/  @!P1 FSETP.GEU.AND P2, PT, R5, R7, PT ;  /* 0x000000070500920b */ /* 0x004fc80003f4e000 */
[----:B------:R-:W-:Y:S02]  /*0530*/  @!P1 SEL R5, R0, 0x1, P2 ;  /* 0x0000000100059807 */ /* 0x000fe40001000000 */
[----:B---3--:R-:W-:-:S04]  /*0540*/  @!P1 FSETP.GEU.AND P3, PT, R6, R7, PT ;  /* 0x000000070600920b */ /* 0x008fc80003f6e000 */
[----:B------:R-:W-:Y:S02]  /*0550*/  @!P1 SEL R0, R5, 0x1, P3 ;  /* 0x0000000105009807 */ /* 0x000fe40001800000 */
[----:B0-----:R-:W-:-:S04]  /*0560*/  @P0 FSETP.GEU.AND P1, PT, R4, R9, PT ;  /* 0x000000090400020b */ /* 0x001fc80003f2e000 */
[----:B------:R-:W-:-:S05]  /*0570*/  @P0 SEL R0, R0, 0x1, P1 ;  /* 0x0000000100000807 */ /* 0x000fca0000800000 */
[----:B------:R-:W0:Y:S02]  /*0580*/  SHFL.BFLY PT, R5, R0, 0x1, 0x1f ;  /* 0x0c201f0000057f89 */ /* 0x000e2400000e0000 */
[----:B0-----:R-:W-:-:S05]  /*0590*/  LOP3.LUT R5, R0, R5, RZ, 0xfc, !PT ;  /* 0x0000000500057212 */ /* 0x001fca00078efcff */
[----:B------:R-:W0:Y:S02]  /*05a0*/  SHFL.BFLY PT, R2, R5, 0x2, 0x1f ;  /* 0x0c401f0005027f89 */ /* 0x000e2400000e0000 */
[----:B0-----:R-:W-:-:S05]  /*05b0*/  LOP3.LUT R2, R5, R2, RZ, 0xfc, !PT ;  /* 0x0000000205027212 */ /* 0x001fca00078efcff */
[----:B------:R-:W0:Y:S01]  /*05c0*/  SHFL.BFLY PT, R3, R2, 0x4, 0x1f ;  /* 0x0c801f0002037f89 */ /* 0x000e2200000e0000 */
[----:B------:R-:W-:Y:S02]  /*05d0*/  ISETP.NE.U32.AND P0, PT, R8, RZ, PT ;  /* 0x000000ff0800720c */ /* 0x000fe40003f05070 */
[----:B0-----:R-:W-:-:S05]  /*05e0*/  LOP3.LUT R3, R2, R3, RZ, 0xfc, !PT ;  /* 0x0000000302037212 */ /* 0x001fca00078efcff */
[----:B------:R-:W0:Y:S02]  /*05f0*/  SHFL.BFLY PT, R4, R3, 0x8, 0x1f ;  /* 0x0d001f0003047f89 */ /* 0x000e2400000e0000 */
[----:B0-----:R-:W-:-:S05]  /*0600*/  LOP3.LUT R4, R3, R4, RZ, 0xfc, !PT ;  /* 0x0000000403047212 */ /* 0x001fca00078efcff */
[----:B------:R0:W1:Y:S01]  /*0610*/  SHFL.BFLY PT, R7, R4, 0x10, 0x1f ;  /* 0x0e001f0004077f89 */ /* 0x00006200000e0000 */
[----:B------:R-:W-:Y:S05]  /*0620*/  @P0 EXIT ;  /* 0x000000000000094d */ /* 0x000fea0003800000 */
[----:B------:R-:W-:Y:S01]  /*0630*/  IMAD.U32 R2, RZ, RZ, UR6 ;  /* 0x00000006ff027e24 */ /* 0x000fe2000f8e00ff */
[----:B-1----:R-:W-:Y:S01]  /*0640*/  LOP3.LUT R7, R4, R7, RZ, 0xfc, !PT ;  /* 0x0000000704077212 */ /* 0x002fe200078efcff */
[----:B------:R-:W-:-:S05]  /*0650*/  IMAD.U32 R3, RZ, RZ, UR4 ;  /* 0x00000004ff037e24 */ /* 0x000fca000f8e00ff */
[----:B------:R-:W-:Y:S01]  /*0660*/  STG.E.U8 desc[UR10][R2.64], R7 ;  /* 0x0000000702007986 */ /* 0x000fe2000c10110a */
[----:B------:R-:W-:Y:S05]  /*0670*/  EXIT ;  /* 0x000000000000794d */ /* 0x000fea0003800000 */
.L_x_2:
[----:B------:R-:W-:-:S00]  /*0680*/  BRA `(.L_x_2) ;  /* 0xfffffffc00fc7947 */ /* 0x000fc0000383ffff */
[----:B------:R-:W-:-:S00]  /*0690*/  NOP ;  /* 0x0000000000007918 */ /* 0x000fc00000000000 */
        /* <DEDUP_REMOVED lines=14> */
.L_x_3:


//--------------------- .nv.shared.reserved.0     --------------------------
	.section	.nv.shared.reserved.0,"aw",@nobits
	.weak		__nv_reservedSMEM_offset_0_alias
	.size		__nv_reservedSMEM_offset_0_alias, 0, 64
	.other		__nv_reservedSMEM_offset_0_alias,@"STO_CUDA_RESERVED_SHARED STV_DEFAULT"
__nv_reservedSMEM_offset_0_alias:
	.zero		0
	.zero		64


//--------------------- .nv.constant0.reductionBoolWarp --------------------------
	.section	.nv.constant0.reductionBoolWarp,"a",@progbits
	.sectionflags	@""
	.align	4
.nv.constant0.reductionBoolWarp:
	.zero		928


//--------------------- SYMBOLS --------------------------

	.type		.nv.reservedSmem.offset0,@object
	.size		.nv.reservedSmem.offset0,0x4
